	.headerflags	@"EF_CUDA_TEXMODE_UNIFIED EF_CUDA_64BIT_ADDRESS EF_CUDA_ACCELERATORS EF_CUDA_SM90 EF_CUDA_VIRTUAL_SM(EF_CUDA_SM90)"
	.elftype	@"ET_EXEC"


//--------------------- .nv.info                  --------------------------
	.section	.nv.info,"",@"SHT_CUDA_INFO"
	.align	4


	//----- nvinfo : EIATTR_REGCOUNT
	.align		4
        /*0000*/ 	.byte	0x04, 0x2f
        /*0002*/ 	.short	(.L_1 - .L_0)
	.align		4
.L_0:
        /*0004*/ 	.word	index@(triton_poi_fused_cat_10)
        /*0008*/ 	.word	0x0000001a


	//----- nvinfo : EIATTR_MIN_STACK_SIZE
	.align		4
.L_1:
        /*000c*/ 	.byte	0x04, 0x12
        /*000e*/ 	.short	(.L_3 - .L_2)
	.align		4
.L_2:
        /*0010*/ 	.word	index@(triton_poi_fused_cat_10)
        /*0014*/ 	.word	0x00000000


	//----- nvinfo : EIATTR_FRAME_SIZE
	.align		4
.L_3:
        /*0018*/ 	.byte	0x04, 0x11
        /*001a*/ 	.short	(.L_5 - .L_4)
	.align		4
.L_4:
        /*001c*/ 	.word	index@(triton_poi_fused_cat_10)
        /*0020*/ 	.word	0x00000000


	//----- nvinfo : EIATTR_MIN_STACK_SIZE
	.align		4
.L_5:
        /*0024*/ 	.byte	0x04, 0x12
        /*0026*/ 	.short	(.L_7 - .L_6)
	.align		4
.L_6:
        /*0028*/ 	.word	index@(triton_poi_fused_cat_10)
        /*002c*/ 	.word	0x00000000
.L_7:


//--------------------- .nv.info.triton_poi_fused_cat_10 --------------------------
	.section	.nv.info.triton_poi_fused_cat_10,"",@"SHT_CUDA_INFO"
	.sectionflags	@""
	.align	4


	//----- nvinfo : EIATTR_CUDA_API_VERSION
	.align		4
        /*0000*/ 	.byte	0x04, 0x37
        /*0002*/ 	.short	(.L_9 - .L_8)
.L_8:
        /*0004*/ 	.word	0x0000007c


	//----- nvinfo : EIATTR_KPARAM_INFO
	.align		4
.L_9:
        /*0008*/ 	.byte	0x04, 0x17
        /*000a*/ 	.short	(.L_11 - .L_10)
.L_10:
        /*000c*/ 	.word	0x00000000
        /*0010*/ 	.short	0x0003
        /*0012*/ 	.short	0x0018
        /*0014*/ 	.byte	0x00, 0xf0, 0x11, 0x00


	//----- nvinfo : EIATTR_KPARAM_INFO
	.align		4
.L_11:
        /*0018*/ 	.byte	0x04, 0x17
        /*001a*/ 	.short	(.L_13 - .L_12)
.L_12:
        /*001c*/ 	.word	0x00000000
        /*0020*/ 	.short	0x0002
        /*0022*/ 	.short	0x0010
        /*0024*/ 	.byte	0x00, 0xf4, 0x21, 0x00


	//----- nvinfo : EIATTR_KPARAM_INFO
	.align		4
.L_13:
        /*0028*/ 	.byte	0x04, 0x17
        /*002a*/ 	.short	(.L_15 - .L_14)
.L_14:
        /*002c*/ 	.word	0x00000000
        /*0030*/ 	.short	0x0001
        /*0032*/ 	.short	0x0008
        /*0034*/ 	.byte	0x00, 0xf4, 0x21, 0x00


	//----- nvinfo : EIATTR_KPARAM_INFO
	.align		4
.L_15:
        /*0038*/ 	.byte	0x04, 0x17
        /*003a*/ 	.short	(.L_17 - .L_16)
.L_16:
        /*003c*/ 	.word	0x00000000
        /*0040*/ 	.short	0x0000
        /*0042*/ 	.short	0x0000
        /*0044*/ 	.byte	0x00, 0xf4, 0x21, 0x00


	//----- nvinfo : EIATTR_SPARSE_MMA_MASK
	.align		4
.L_17:
        /*0048*/ 	.byte	0x03, 0x50
        /*004a*/ 	.short	0x0000


	//----- nvinfo : EIATTR_MAXREG_COUNT
	.align		4
        /*004c*/ 	.byte	0x03, 0x1b
        /*004e*/ 	.short	0x00ff


	//----- nvinfo : EIATTR_EXIT_INSTR_OFFSETS
	.align		4
        /*0050*/ 	.byte	0x04, 0x1c
        /*0052*/ 	.short	(.L_19 - .L_18)


	//   ....[0]....
.L_18:
        /*0054*/ 	.word	0x00000760


	//----- nvinfo : EIATTR_REQNTID
	.align		4
.L_19:
        /*0058*/ 	.byte	0x04, 0x10
        /*005a*/ 	.short	(.L_21 - .L_20)
.L_20:
        /*005c*/ 	.word	0x00000080
        /*0060*/ 	.word	0x00000001
        /*0064*/ 	.word	0x00000001


	//----- nvinfo : EIATTR_CBANK_PARAM_SIZE
	.align		4
.L_21:
        /*0068*/ 	.byte	0x03, 0x19
        /*006a*/ 	.short	0x001c


	//----- nvinfo : EIATTR_PARAM_CBANK
	.align		4
        /*006c*/ 	.byte	0x04, 0x0a
        /*006e*/ 	.short	(.L_23 - .L_22)
	.align		4
.L_22:
        /*0070*/ 	.word	index@(.nv.constant0.triton_poi_fused_cat_10)
        /*0074*/ 	.short	0x0210
        /*0076*/ 	.short	0x001c


	//----- nvinfo : EIATTR_SW_WAR
	.align		4
.L_23:
        /*0078*/ 	.byte	0x04, 0x36
        /*007a*/ 	.short	(.L_25 - .L_24)
.L_24:
        /*007c*/ 	.word	0x00000008
.L_25:


//--------------------- .nv.callgraph             --------------------------
	.section	.nv.callgraph,"",@"SHT_CUDA_CALLGRAPH"
	.align	4
	.sectionentsize	8
	.align		4
        /*0000*/ 	.word	0x00000000
	.align		4
        /*0004*/ 	.word	0xffffffff
	.align		4
        /*0008*/ 	.word	0x00000000
	.align		4
        /*000c*/ 	.word	0xfffffffe
	.align		4
        /*0010*/ 	.word	0x00000000
	.align		4
        /*0014*/ 	.word	0xfffffffd
	.align		4
        /*0018*/ 	.word	0x00000000
	.align		4
        /*001c*/ 	.word	0xfffffffc


//--------------------- .text.triton_poi_fused_cat_10 --------------------------
	.section	.text.triton_poi_fused_cat_10,"ax",@progbits
	.align	128
        .global         triton_poi_fused_cat_10
        .type           triton_poi_fused_cat_10,@function
        .size           triton_poi_fused_cat_10,(.L_x_1 - triton_poi_fused_cat_10)
        .other          triton_poi_fused_cat_10,@"STO_CUDA_ENTRY STV_DEFAULT"
triton_poi_fused_cat_10:
.text.triton_poi_fused_cat_10:
[----:B------:R-:W-:Y:S01]  /*0000*/  LDC R1, c[0x0][0x28] ;  /* 0x00000a00ff017b82 */ /* 0x000fe20000000800 */
[----:B------:R-:W1:Y:S01]  /*0010*/  S2R R0, SR_TID.X ;  /* 0x0000000000007919 */ /* 0x000e620000002100 */
[----:B------:R-:W-:-:S06]  /*0020*/  IMAD.MOV.U32 R4, RZ, RZ, RZ ;  /* 0x000000ffff047224 */ /* 0x000fcc00078e00ff */
[----:B------:R-:W2:Y:S01]  /*0030*/  LDC.64 R8, c[0x0][0x210] ;  /* 0x00008400ff087b82 */ /* 0x000ea20000000a00 */
[----:B------:R-:W-:Y:S01]  /*0040*/  IMAD.MOV.U32 R2, RZ, RZ, RZ ;  /* 0x000000ffff027224 */ /* 0x000fe200078e00ff */
[----:B------:R-:W3:Y:S01]  /*0050*/  S2R R3, SR_CTAID.X ;  /* 0x0000000000037919 */ /* 0x000ee20000002500 */
[----:B------:R-:W-:Y:S01]  /*0060*/  IMAD.MOV.U32 R10, RZ, RZ, RZ ;  /* 0x000000ffff0a7224 */ /* 0x000fe200078e00ff */
[----:B------:R-:W-:Y:S01]  /*0070*/  ULDC.64 UR4, c[0x0][0x208] ;  /* 0x0000820000047ab9 */ /* 0x000fe20000000a00 */
[----:B------:R-:W-:Y:S01]  /*0080*/  IMAD.MOV.U32 R16, RZ, RZ, RZ ;  /* 0x000000ffff107224 */ /* 0x000fe200078e00ff */
[----:B------:R-:W-:Y:S01]  /*0090*/  ULDC.64 UR6, c[0x0][0x218] ;  /* 0x0000860000067ab9 */ /* 0x000fe20000000a00 */
[----:B-1----:R-:W-:Y:S01]  /*00a0*/  IMAD.SHL.U32 R0, R0, 0x4, RZ ;  /* 0x0000000400007824 */ /* 0x002fe200078e00ff */
[----:B---3--:R-:W-:-:S04]  /*00b0*/  SHF.R.S32.HI R7, RZ, 0x15, R3 ;  /* 0x00000015ff077819 */ /* 0x008fc80000011403 */
[----:B------:R-:W-:Y:S02]  /*00c0*/  LOP3.LUT R0, R0, 0x1fc, RZ, 0xc0, !PT ;  /* 0x000001fc00007812 */ /* 0x000fe400078ec0ff */
[----:B------:R-:W-:-:S03]  /*00d0*/  SGXT R7, R7, 0x1 ;  /* 0x000000010707781a */ /* 0x000fc60000000200 */
[----:B------:R-:W-:-:S04]  /*00e0*/  IMAD R3, R3, 0x400, R0 ;  /* 0x0000040003037824 */ /* 0x000fc800078e0200 */
[----:B------:R-:W-:Y:S01]  /*00f0*/  VIADD R17, R3, 0x200 ;  /* 0x0000020003117836 */ /* 0x000fe20000000000 */
[----:B------:R-:W-:Y:S01]  /*0100*/  LEA.HI R6, R7, R3, RZ, 0xa ;  /* 0x0000000307067211 */ /* 0x000fe200078f50ff */
[----:B------:R-:W-:-:S03]  /*0110*/  IMAD.HI R2, R3, -0x6db6db6d, R2 ;  /* 0x9249249303027827 */ /* 0x000fc600078e0202 */
[----:B------:R-:W-:Y:S01]  /*0120*/  SHF.R.S32.HI R5, RZ, 0xa, R6 ;  /* 0x0000000aff057819 */ /* 0x000fe20000011406 */
[----:B------:R-:W-:Y:S01]  /*0130*/  IMAD.HI R16, R17, -0x6db6db6d, R16 ;  /* 0x9249249311107827 */ /* 0x000fe200078e0210 */
[----:B------:R-:W-:Y:S02]  /*0140*/  LEA.HI R0, R7, R17, RZ, 0xa ;  /* 0x0000001107007211 */ /* 0x000fe400078f50ff */
[----:B------:R-:W-:Y:S01]  /*0150*/  SHF.R.U32.HI R15, RZ, 0x1f, R2 ;  /* 0x0000001fff0f7819 */ /* 0x000fe20000011602 */
[----:B------:R-:W-:Y:S01]  /*0160*/  IMAD.HI R4, R5, -0x6db6db6d, R4 ;  /* 0x9249249305047827 */ /* 0x000fe200078e0204 */
[----:B------:R-:W-:Y:S02]  /*0170*/  SHF.R.S32.HI R11, RZ, 0xa, R0 ;  /* 0x0000000aff0b7819 */ /* 0x000fe40000011400 */
[----:B------:R-:W-:Y:S02]  /*0180*/  LEA.HI.SX32 R15, R2, R15, 0x12 ;  /* 0x0000000f020f7211 */ /* 0x000fe400078f92ff */
[----:B------:R-:W-:Y:S01]  /*0190*/  SHF.R.U32.HI R7, RZ, 0x1f, R4 ;  /* 0x0000001fff077819 */ /* 0x000fe20000011604 */
[----:B------:R-:W-:Y:S01]  /*01a0*/  IMAD.HI R10, R11, -0x6db6db6d, R10 ;  /* 0x924924930b0a7827 */ /* 0x000fe200078e020a */
[----:B------:R-:W-:-:S02]  /*01b0*/  SHF.R.U32.HI R19, RZ, 0x1f, R16 ;  /* 0x0000001fff137819 */ /* 0x000fc40000011610 */
[----:B------:R-:W-:Y:S01]  /*01c0*/  LEA.HI.SX32 R7, R4, R7, 0x1c ;  /* 0x0000000704077211 */ /* 0x000fe200078fe2ff */
[C---:B------:R-:W-:Y:S01]  /*01d0*/  IMAD R12, R15.reuse, -0x7000, R3 ;  /* 0xffff90000f0c7824 */ /* 0x040fe200078e0203 */
[----:B------:R-:W-:Y:S01]  /*01e0*/  SHF.R.U32.HI R13, RZ, 0x1f, R10 ;  /* 0x0000001fff0d7819 */ /* 0x000fe2000001160a */
[----:B------:R-:W-:Y:S01]  /*01f0*/  IMAD.SHL.U32 R18, R15, 0x4000, RZ ;  /* 0x000040000f127824 */ /* 0x000fe200078e00ff */
[----:B------:R-:W-:Y:S01]  /*0200*/  LEA.HI.SX32 R16, R16, R19, 0x12 ;  /* 0x0000001310107211 */ /* 0x000fe200078f92ff */
[----:B------:R-:W-:Y:S01]  /*0210*/  IMAD R2, R7, -0x1c, R5 ;  /* 0xffffffe407027824 */ /* 0x000fe200078e0205 */
[----:B------:R-:W-:Y:S02]  /*0220*/  LOP3.LUT R7, R6, 0xfffffc00, RZ, 0xc0, !PT ;  /* 0xfffffc0006077812 */ /* 0x000fe400078ec0ff */
[----:B------:R-:W-:Y:S02]  /*0230*/  CS2R R4, SRZ ;  /* 0x0000000000047805 */ /* 0x000fe4000001ff00 */
[----:B------:R-:W-:Y:S01]  /*0240*/  LEA.HI.SX32 R10, R10, R13, 0x1c ;  /* 0x0000000d0a0a7211 */ /* 0x000fe200078fe2ff */
[----:B------:R-:W-:Y:S01]  /*0250*/  IMAD R13, R15, 0x3000, R12 ;  /* 0x000030000f0d7824 */ /* 0x000fe200078e020c */
[----:B------:R-:W-:Y:S01]  /*0260*/  ISETP.GE.AND P2, PT, R2, 0xc, PT ;  /* 0x0000000c0200780c */ /* 0x000fe20003f46270 */
[----:B------:R-:W-:Y:S01]  /*0270*/  IMAD.IADD R14, R3, 0x1, -R7 ;  /* 0x00000001030e7824 */ /* 0x000fe200078e0a07 */
[----:B------:R-:W-:Y:S01]  /*0280*/  CS2R R6, SRZ ;  /* 0x0000000000067805 */ /* 0x000fe2000001ff00 */
[----:B--2---:R-:W-:Y:S01]  /*0290*/  IMAD.WIDE R12, R13, 0x4, R8 ;  /* 0x000000040d0c7825 */ /* 0x004fe200078e0208 */
[----:B------:R-:W-:-:S02]  /*02a0*/  SHF.R.S32.HI R19, RZ, 0x1f, R18 ;  /* 0x0000001fff137819 */ /* 0x000fc40000011412 */
[----:B------:R-:W-:Y:S01]  /*02b0*/  SHF.R.S32.HI R20, RZ, 0x1f, R14 ;  /* 0x0000001fff147819 */ /* 0x000fe2000001140e */
[----:B------:R-:W-:Y:S02]  /*02c0*/  IMAD.SHL.U32 R15, R2, 0x400, RZ ;  /* 0x00000400020f7824 */ /* 0x000fe400078e00ff */
[----:B------:R-:W-:-:S03]  /*02d0*/  IMAD R22, R10, -0x1c, R11 ;  /* 0xffffffe40a167824 */ /* 0x000fc600078e020b */
[----:B------:R-:W-:Y:S01]  /*02e0*/  IADD3 R14, P0, P1, R15, R14, R18 ;  /* 0x0000000e0f0e7210 */ /* 0x000fe2000791e012 */
[----:B------:R1:W2:Y:S01]  /*02f0*/  @!P2 LDG.E.128 R4, desc[UR4][R12.64] ;  /* 0x000000040c04a981 */ /* 0x0002a2000c1e1d00 */
[----:B------:R-:W-:Y:S01]  /*0300*/  SHF.R.S32.HI R18, RZ, 0x1f, R15 ;  /* 0x0000001fff127819 */ /* 0x000fe2000001140f */
[----:B------:R-:W-:-:S03]  /*0310*/  IMAD R15, R16, -0x7000, R17 ;  /* 0xffff9000100f7824 */ /* 0x000fc600078e0211 */
[----:B------:R-:W-:Y:S02]  /*0320*/  IADD3.X R19, R18, R20, R19, P0, P1 ;  /* 0x0000001412137210 */ /* 0x000fe400007e2413 */
[----:B------:R-:W-:Y:S01]  /*0330*/  ISETP.GE.AND P1, PT, R22, 0xc, PT ;  /* 0x0000000c1600780c */ /* 0x000fe20003f26270 */
[----:B------:R-:W-:Y:S01]  /*0340*/  IMAD R15, R16, 0x3000, R15 ;  /* 0x00003000100f7824 */ /* 0x000fe200078e020f */
[----:B------:R-:W-:Y:S02]  /*0350*/  LEA R18, P0, R14, UR6, 0x2 ;  /* 0x000000060e127c11 */ /* 0x000fe4000f8010ff */
[----:B------:R-:W-:Y:S01]  /*0360*/  ISETP.GT.AND P5, PT, R2, 0xb, PT ;  /* 0x0000000b0200780c */ /* 0x000fe20003fa4270 */
[----:B------:R-:W-:Y:S01]  /*0370*/  IMAD.WIDE R20, R15, 0x4, R8 ;  /* 0x000000040f147825 */ /* 0x000fe200078e0208 */
[----:B------:R-:W-:Y:S02]  /*0380*/  LOP3.LUT R23, R0, 0xfffffc00, RZ, 0xc0, !PT ;  /* 0xfffffc0000177812 */ /* 0x000fe400078ec0ff */
[----:B-1----:R-:W-:-:S02]  /*0390*/  CS2R R12, SRZ ;  /* 0x00000000000c7805 */ /* 0x002fc4000001ff00 */
[----:B------:R-:W-:Y:S02]  /*03a0*/  LEA.HI.X R19, R14, UR7, R19, 0x2, P0 ;  /* 0x000000070e137c11 */ /* 0x000fe400080f1413 */
[----:B------:R-:W-:Y:S02]  /*03b0*/  CS2R R14, SRZ ;  /* 0x00000000000e7805 */ /* 0x000fe4000001ff00 */
[----:B------:R-:W-:Y:S02]  /*03c0*/  CS2R R8, SRZ ;  /* 0x0000000000087805 */ /* 0x000fe4000001ff00 */
[----:B------:R-:W-:Y:S01]  /*03d0*/  CS2R R10, SRZ ;  /* 0x00000000000a7805 */ /* 0x000fe2000001ff00 */
[----:B------:R-:W-:Y:S02]  /*03e0*/  IMAD.IADD R23, R17, 0x1, -R23 ;  /* 0x0000000111177824 */ /* 0x000fe400078e0a17 */
[----:B------:R-:W-:Y:S01]  /*03f0*/  IMAD.SHL.U32 R16, R16, 0x4000, RZ ;  /* 0x0000400010107824 */ /* 0x000fe200078e00ff */
[----:B------:R1:W3:Y:S01]  /*0400*/  @!P1 LDG.E.128 R12, desc[UR4][R20.64] ;  /* 0x00000004140c9981 */ /* 0x0002e2000c1e1d00 */
[----:B------:R-:W-:Y:S01]  /*0410*/  IMAD.SHL.U32 R0, R22, 0x400, RZ ;  /* 0x0000040016007824 */ /* 0x000fe200078e00ff */
[----:B------:R-:W-:-:S02]  /*0420*/  SHF.R.S32.HI R2, RZ, 0x1f, R23 ;  /* 0x0000001fff027819 */ /* 0x000fc40000011417 */
[----:B------:R4:W5:Y:S01]  /*0430*/  @P5 LDG.E.128 R8, desc[UR4][R18.64+-0xc000] ;  /* 0xff40000412085981 */ /* 0x000962000c1e1d00 */
[--C-:B------:R-:W-:Y:S02]  /*0440*/  SHF.R.S32.HI R17, RZ, 0x1f, R16.reuse ;  /* 0x0000001fff117819 */ /* 0x100fe40000011410 */
[----:B------:R-:W-:Y:S02]  /*0450*/  IADD3 R23, P3, P4, R0, R23, R16 ;  /* 0x0000001700177210 */ /* 0x000fe40007c7e010 */
[----:B------:R-:W-:Y:S01]  /*0460*/  SHF.R.S32.HI R0, RZ, 0x1f, R0 ;  /* 0x0000001fff007819 */ /* 0x000fe20000011400 */
[----:B-1----:R-:W1:Y:S01]  /*0470*/  LDC.64 R20, c[0x0][0x220] ;  /* 0x00008800ff147b82 */ /* 0x002e620000000a00 */
[----:B------:R-:W-:Y:S02]  /*0480*/  ISETP.GT.AND P0, PT, R22, 0xb, PT ;  /* 0x0000000b1600780c */ /* 0x000fe40003f04270 */
[----:B------:R-:W-:Y:S02]  /*0490*/  IADD3.X R0, R0, R2, R17, P3, P4 ;  /* 0x0000000200007210 */ /* 0x000fe40001fe8411 */
[----:B------:R-:W-:-:S02]  /*04a0*/  LEA R22, P3, R23, UR6, 0x2 ;  /* 0x0000000617167c11 */ /* 0x000fc4000f8610ff */
[----:B------:R-:W-:Y:S02]  /*04b0*/  CS2R R16, SRZ ;  /* 0x0000000000107805 */ /* 0x000fe4000001ff00 */
[----:B----4-:R-:W-:Y:S02]  /*04c0*/  CS2R R18, SRZ ;  /* 0x0000000000127805 */ /* 0x010fe4000001ff00 */
[----:B------:R-:W-:-:S05]  /*04d0*/  LEA.HI.X R23, R23, UR7, R0, 0x2, P3 ;  /* 0x0000000717177c11 */ /* 0x000fca00098f1400 */
[----:B------:R4:W4:Y:S01]  /*04e0*/  @P0 LDG.E.128 R16, desc[UR4][R22.64+-0xc000] ;  /* 0xff40000416100981 */ /* 0x000922000c1e1d00 */
[----:B-1----:R-:W-:Y:S01]  /*04f0*/  IMAD.WIDE R20, R3, 0x4, R20 ;  /* 0x0000000403147825 */ /* 0x002fe200078e0214 */
[----:B--2---:R-:W-:-:S04]  /*0500*/  SEL R4, R4, RZ, !P2 ;  /* 0x000000ff04047207 */ /* 0x004fc80005000000 */
[----:B------:R-:W-:Y:S02]  /*0510*/  FSETP.GT.AND P6, PT, R4, RZ, PT ;  /* 0x000000ff0400720b */ /* 0x000fe40003fc4000 */
[----:B------:R-:W-:Y:S02]  /*0520*/  SEL R5, R5, RZ, !P2 ;  /* 0x000000ff05057207 */ /* 0x000fe40005000000 */
[----:B------:R-:W-:Y:S02]  /*0530*/  SEL R6, R6, RZ, !P2 ;  /* 0x000000ff06067207 */ /* 0x000fe40005000000 */
[----:B------:R-:W-:Y:S02]  /*0540*/  SEL R7, R7, RZ, !P2 ;  /* 0x000000ff07077207 */ /* 0x000fe40005000000 */
[----:B------:R-:W-:Y:S02]  /*0550*/  FSETP.GT.AND P4, PT, R5, RZ, PT ;  /* 0x000000ff0500720b */ /* 0x000fe40003f84000 */
[----:B------:R-:W-:-:S03]  /*0560*/  FSETP.GT.AND P3, PT, R6, RZ, PT ;  /* 0x000000ff0600720b */ /* 0x000fc60003f64000 */
[----:B------:R-:W-:Y:S01]  /*0570*/  @!P6 FMUL R4, R4, 0.20000000298023223877 ;  /* 0x3e4ccccd0404e820 */ /* 0x000fe20000400000 */
[----:B------:R-:W-:Y:S02]  /*0580*/  FSETP.GT.AND P6, PT, R7, RZ, PT ;  /* 0x000000ff0700720b */ /* 0x000fe40003fc4000 */
[----:B---3--:R-:W-:Y:S02]  /*0590*/  SEL R12, R12, RZ, !P1 ;  /* 0x000000ff0c0c7207 */ /* 0x008fe40004800000 */
[----:B------:R-:W-:Y:S02]  /*05a0*/  SEL R13, R13, RZ, !P1 ;  /* 0x000000ff0d0d7207 */ /* 0x000fe40004800000 */
[----:B------:R-:W-:Y:S02]  /*05b0*/  SEL R14, R14, RZ, !P1 ;  /* 0x000000ff0e0e7207 */ /* 0x000fe40004800000 */
[----:B------:R-:W-:Y:S01]  /*05c0*/  SEL R15, R15, RZ, !P1 ;  /* 0x000000ff0f0f7207 */ /* 0x000fe20004800000 */
[----:B------:R-:W-:Y:S01]  /*05d0*/  @!P4 FMUL R5, R5, 0.20000000298023223877 ;  /* 0x3e4ccccd0505c820 */ /* 0x000fe20000400000 */
[----:B-----5:R-:W-:Y:S01]  /*05e0*/  SEL R0, R9, RZ, P5 ;  /* 0x000000ff09007207 */ /* 0x020fe20002800000 */
[----:B------:R-:W-:Y:S01]  /*05f0*/  @!P3 FMUL R6, R6, 0.20000000298023223877 ;  /* 0x3e4ccccd0606b820 */ /* 0x000fe20000400000 */
[----:B----4-:R-:W-:Y:S01]  /*0600*/  SEL R23, R8, RZ, P5 ;  /* 0x000000ff08177207 */ /* 0x010fe20002800000 */
[----:B------:R-:W-:Y:S01]  /*0610*/  @!P6 FMUL R7, R7, 0.20000000298023223877 ;  /* 0x3e4ccccd0707e820 */ /* 0x000fe20000400000 */
[----:B------:R-:W-:-:S02]  /*0620*/  SEL R9, R10, RZ, P5 ;  /* 0x000000ff0a097207 */ /* 0x000fc40002800000 */
[----:B------:R-:W-:Y:S02]  /*0630*/  SEL R2, R11, RZ, P5 ;  /* 0x000000ff0b027207 */ /* 0x000fe40002800000 */
[----:B------:R-:W-:Y:S02]  /*0640*/  FSETP.GT.AND P3, PT, R12, RZ, PT ;  /* 0x000000ff0c00720b */ /* 0x000fe40003f64000 */
[----:B------:R-:W-:Y:S02]  /*0650*/  FSETP.GT.AND P4, PT, R13, RZ, PT ;  /* 0x000000ff0d00720b */ /* 0x000fe40003f84000 */
[----:B------:R-:W-:Y:S02]  /*0660*/  FSETP.GT.AND P5, PT, R14, RZ, PT ;  /* 0x000000ff0e00720b */ /* 0x000fe40003fa4000 */
[----:B------:R-:W-:Y:S02]  /*0670*/  FSETP.GT.AND P6, PT, R15, RZ, PT ;  /* 0x000000ff0f00720b */ /* 0x000fe40003fc4000 */
[----:B------:R-:W-:-:S02]  /*0680*/  SEL R4, R4, R23, !P2 ;  /* 0x0000001704047207 */ /* 0x000fc40005000000 */
[----:B------:R-:W-:Y:S02]  /*0690*/  SEL R5, R5, R0, !P2 ;  /* 0x0000000005057207 */ /* 0x000fe40005000000 */
[----:B------:R-:W-:Y:S01]  /*06a0*/  SEL R6, R6, R9, !P2 ;  /* 0x0000000906067207 */ /* 0x000fe20005000000 */
[----:B------:R-:W-:Y:S01]  /*06b0*/  @!P3 FMUL R12, R12, 0.20000000298023223877 ;  /* 0x3e4ccccd0c0cb820 */ /* 0x000fe20000400000 */
[----:B------:R-:W-:Y:S01]  /*06c0*/  SEL R7, R7, R2, !P2 ;  /* 0x0000000207077207 */ /* 0x000fe20005000000 */
[----:B------:R-:W-:Y:S01]  /*06d0*/  @!P4 FMUL R13, R13, 0.20000000298023223877 ;  /* 0x3e4ccccd0d0dc820 */ /* 0x000fe20000400000 */
[----:B------:R-:W-:Y:S01]  /*06e0*/  @P1 SEL R12, R16, RZ, P0 ;  /* 0x000000ff100c1207 */ /* 0x000fe20000000000 */
[----:B------:R-:W-:Y:S01]  /*06f0*/  @!P5 FMUL R14, R14, 0.20000000298023223877 ;  /* 0x3e4ccccd0e0ed820 */ /* 0x000fe20000400000 */
[----:B------:R-:W-:Y:S01]  /*0700*/  @P1 SEL R13, R17, RZ, P0 ;  /* 0x000000ff110d1207 */ /* 0x000fe20000000000 */
[----:B------:R-:W-:Y:S01]  /*0710*/  @!P6 FMUL R15, R15, 0.20000000298023223877 ;  /* 0x3e4ccccd0f0fe820 */ /* 0x000fe20000400000 */
[----:B------:R-:W-:-:S02]  /*0720*/  @P1 SEL R14, R18, RZ, P0 ;  /* 0x000000ff120e1207 */ /* 0x000fc40000000000 */
[----:B------:R-:W-:Y:S01]  /*0730*/  @P1 SEL R15, R19, RZ, P0 ;  /* 0x000000ff130f1207 */ /* 0x000fe20000000000 */
[----:B------:R-:W-:Y:S04]  /*0740*/  STG.E.128 desc[UR4][R20.64], R4 ;  /* 0x0000000414007986 */ /* 0x000fe8000c101d04 */
[----:B------:R-:W-:Y:S01]  /*0750*/  STG.E.128 desc[UR4][R20.64+0x800], R12 ;  /* 0x0008000c14007986 */ /* 0x000fe2000c101d04 */
[----:B------:R-:W-:Y:S05]  /*0760*/  EXIT ;  /* 0x000000000000794d */ /* 0x000fea0003800000 */
.L_x_0:
[----:B------:R-:W-:-:S00]  /*0770*/  BRA `(.L_x_0) ;  /* 0xfffffffc00fc7947 */ /* 0x000fc0000383ffff */
[----:B------:R-:W-:-:S00]  /*0780*/  NOP ;  /* 0x0000000000007918 */ /* 0x000fc00000000000 */
[----:B------:R-:W-:-:S00]  /*0790*/  NOP ;  /* 0x0000000000007918 */ /* 0x000fc00000000000 */
[----:B------:R-:W-:-:S00]  /*07a0*/  NOP ;  /* 0x0000000000007918 */ /* 0x000fc00000000000 */
[----:B------:R-:W-:-:S00]  /*07b0*/  NOP ;  /* 0x0000000000007918 */ /* 0x000fc00000000000 */
[----:B------:R-:W-:-:S00]  /*07c0*/  NOP ;  /* 0x0000000000007918 */ /* 0x000fc00000000000 */
[----:B------:R-:W-:-:S00]  /*07d0*/  NOP ;  /* 0x0000000000007918 */ /* 0x000fc00000000000 */
[----:B------:R-:W-:-:S00]  /*07e0*/  NOP ;  /* 0x0000000000007918 */ /* 0x000fc00000000000 */
[----:B------:R-:W-:-:S00]  /*07f0*/  NOP ;  /* 0x0000000000007918 */ /* 0x000fc00000000000 */
.L_x_1:


//--------------------- .nv.constant0.triton_poi_fused_cat_10 --------------------------
	.section	.nv.constant0.triton_poi_fused_cat_10,"a",@progbits
	.sectionflags	@""
	.align	4
.nv.constant0.triton_poi_fused_cat_10:
	.zero		556
